//
// Generated by NVIDIA NVVM Compiler
//
// Compiler Build ID: CL-36424714
// Cuda compilation tools, release 13.0, V13.0.88
// Based on NVVM 20.0.0
//

.version 9.0
.target sm_100
.address_size 64

	// .globl	_Z3sumPfS_S_i
.extern .func  (.param .b32 func_retval0) vprintf
(
	.param .b64 vprintf_param_0,
	.param .b64 vprintf_param_1
)
;
.global .align 1 .b8 $str[51] = {99, 97, 99, 117, 108, 97, 116, 101, 32, 111, 110, 32, 98, 108, 111, 99, 107, 32, 37, 100, 44, 32, 116, 104, 114, 101, 97, 100, 32, 37, 100, 32, 119, 105, 116, 104, 32, 37, 102, 32, 43, 32, 37, 102, 32, 61, 32, 37, 102, 10};

.visible .entry _Z3sumPfS_S_i(
	.param .u64 .ptr .align 1 _Z3sumPfS_S_i_param_0,
	.param .u64 .ptr .align 1 _Z3sumPfS_S_i_param_1,
	.param .u64 .ptr .align 1 _Z3sumPfS_S_i_param_2,
	.param .u32 _Z3sumPfS_S_i_param_3
)
{
	.local .align 16 .b8 	__local_depot0[32];
	.reg .b64 	%SP;
	.reg .b64 	%SPL;
	.reg .pred 	%p<2>;
	.reg .b32 	%r<8>;
	.reg .b32 	%f<9>;
	.reg .b64 	%rd<20>;
	.reg .b64 	%fd<4>;

	mov.u64 	%SPL, __local_depot0;
	cvta.local.u64 	%SP, %SPL;
	ld.param.u64 	%rd4, [_Z3sumPfS_S_i_param_0];
	ld.param.u64 	%rd5, [_Z3sumPfS_S_i_param_1];
	ld.param.u64 	%rd6, [_Z3sumPfS_S_i_param_2];
	ld.param.u32 	%r4, [_Z3sumPfS_S_i_param_3];
	cvta.to.global.u64 	%rd1, %rd6;
	cvta.to.global.u64 	%rd2, %rd5;
	cvta.to.global.u64 	%rd3, %rd4;
	mov.u32 	%r1, %ctaid.x;
	mov.u32 	%r5, %ntid.x;
	mov.u32 	%r2, %tid.x;
	mad.lo.s32 	%r3, %r1, %r5, %r2;
	setp.lt.s32 	%p1, %r3, %r4;
	@%p1 bra 	$L__BB0_2;
	mul.wide.s32 	%rd7, %r3, 4;
	add.s64 	%rd8, %rd1, %rd7;
	ld.global.f32 	%f8, [%rd8];
	bra.uni 	$L__BB0_3;
$L__BB0_2:
	mul.wide.s32 	%rd9, %r3, 4;
	add.s64 	%rd10, %rd3, %rd9;
	ld.global.f32 	%f4, [%rd10];
	add.s64 	%rd11, %rd2, %rd9;
	ld.global.f32 	%f5, [%rd11];
	add.f32 	%f8, %f4, %f5;
	add.s64 	%rd12, %rd1, %rd9;
	st.global.f32 	[%rd12], %f8;
$L__BB0_3:
	add.u64 	%rd13, %SP, 0;
	add.u64 	%rd14, %SPL, 0;
	mul.wide.s32 	%rd15, %r3, 4;
	add.s64 	%rd16, %rd3, %rd15;
	ld.global.f32 	%f6, [%rd16];
	cvt.f64.f32 	%fd1, %f6;
	add.s64 	%rd17, %rd2, %rd15;
	ld.global.f32 	%f7, [%rd17];
	cvt.f64.f32 	%fd2, %f7;
	cvt.f64.f32 	%fd3, %f8;
	st.local.v2.u32 	[%rd14], {%r1, %r2};
	st.local.f64 	[%rd14+8], %fd1;
	st.local.v2.f64 	[%rd14+16], {%fd2, %fd3};
	mov.u64 	%rd18, $str;
	cvta.global.u64 	%rd19, %rd18;
	{ // callseq 0, 0
	.param .b64 param0;
	st.param.b64 	[param0], %rd19;
	.param .b64 param1;
	st.param.b64 	[param1], %rd13;
	.param .b32 retval0;
	call.uni (retval0), 
	vprintf, 
	(
	param0, 
	param1
	);
	ld.param.b32 	%r6, [retval0];
	} // callseq 0
	ret;

}


// ===== COMPILED SASS (sm_100) =====

	.target	sm_100

	.elftype	@"ET_EXEC"


//--------------------- .note.nv.tkinfo           --------------------------
	.section	.note.nv.tkinfo,"",@"SHT_NOTE"
	.sectionflags	@"SHF_NOTE_NV_TKINFO"
	.tkinfo
        /*0018*/ 	.word	0x00000002
        /*0030*/ 	.string	""
        /*0030*/ 	.string	"ptxas"
        /*0030*/ 	.string	"Cuda compilation tools, release 13.0, V13.0.88"
        /*0030*/ 	.string	"Build cuda_13.0.r13.0/compiler.36424714_0"
        /*0030*/ 	.string	"-arch sm_100 -m 64 "



//--------------------- .note.nv.cuinfo           --------------------------
	.section	.note.nv.cuinfo,"",@"SHT_NOTE"
	.sectionflags	@"SHF_NOTE_NV_CUINFO"
        /*0018*/ 	.short	0x0002
        /*001a*/ 	.short	0x0064
        /*001c*/ 	.short	0x0082
	.zero		2


//--------------------- .nv.info                  --------------------------
	.section	.nv.info,"",@"SHT_CUDA_INFO"
	.align	4


	//----- nvinfo : EIATTR_REGCOUNT
	.align		4
        /*0000*/ 	.byte	0x04, 0x2f
        /*0002*/ 	.short	(.L_2 - .L_1)
	.align		4
.L_1:
        /*0004*/ 	.word	index@(_Z3sumPfS_S_i)
        /*0008*/ 	.word	0x00000018


	//----- nvinfo : EIATTR_FRAME_SIZE
	.align		4
.L_2:
        /*000c*/ 	.byte	0x04, 0x11
        /*000e*/ 	.short	(.L_4 - .L_3)
	.align		4
.L_3:
        /*0010*/ 	.word	index@(_Z3sumPfS_S_i)
        /*0014*/ 	.word	0x00000020


	//----- nvinfo : EIATTR_MIN_STACK_SIZE
	.align		4
.L_4:
        /*0018*/ 	.byte	0x04, 0x12
        /*001a*/ 	.short	(.L_6 - .L_5)
	.align		4
.L_5:
        /*001c*/ 	.word	index@(_Z3sumPfS_S_i)
        /*0020*/ 	.word	0x00000020
.L_6:


//--------------------- .nv.compat                --------------------------
	.section	.nv.compat,"",@"SHT_CUDA_COMPAT_INFO"
	.align	4
        /*0000*/ 	.byte	0x02, 0x09, 0x00, 0x00, 0x02, 0x02, 0x01, 0x00, 0x02, 0x05, 0x05, 0x00, 0x03, 0x07, 0x01, 0x01
        /*0010*/ 	.byte	0x02, 0x03, 0x00, 0x00, 0x02, 0x06, 0x01, 0x00, 0x04, 0x0b, 0x08, 0x00, 0x09, 0x00, 0x00, 0x00
        /*0020*/ 	.byte	0x00, 0x00, 0x00, 0x00


//--------------------- .nv.info._Z3sumPfS_S_i    --------------------------
	.section	.nv.info._Z3sumPfS_S_i,"",@"SHT_CUDA_INFO"
	.sectionflags	@""
	.align	4


	//----- nvinfo : EIATTR_CUDA_API_VERSION
	.align		4
        /*0000*/ 	.byte	0x04, 0x37
        /*0002*/ 	.short	(.L_8 - .L_7)
.L_7:
        /*0004*/ 	.word	0x00000082


	//----- nvinfo : EIATTR_KPARAM_INFO
	.align		4
.L_8:
        /*0008*/ 	.byte	0x04, 0x17
        /*000a*/ 	.short	(.L_10 - .L_9)
.L_9:
        /*000c*/ 	.word	0x00000000
        /*0010*/ 	.short	0x0003
        /*0012*/ 	.short	0x0018
        /*0014*/ 	.byte	0x00, 0xf0, 0x11, 0x00


	//----- nvinfo : EIATTR_KPARAM_INFO
	.align		4
.L_10:
        /*0018*/ 	.byte	0x04, 0x17
        /*001a*/ 	.short	(.L_12 - .L_11)
.L_11:
        /*001c*/ 	.word	0x00000000
        /*0020*/ 	.short	0x0002
        /*0022*/ 	.short	0x0010
        /*0024*/ 	.byte	0x00, 0xf5, 0x21, 0x00


	//----- nvinfo : EIATTR_KPARAM_INFO
	.align		4
.L_12:
        /*0028*/ 	.byte	0x04, 0x17
        /*002a*/ 	.short	(.L_14 - .L_13)
.L_13:
        /*002c*/ 	.word	0x00000000
        /*0030*/ 	.short	0x0001
        /*0032*/ 	.short	0x0008
        /*0034*/ 	.byte	0x00, 0xf5, 0x21, 0x00


	//----- nvinfo : EIATTR_KPARAM_INFO
	.align		4
.L_14:
        /*0038*/ 	.byte	0x04, 0x17
        /*003a*/ 	.short	(.L_16 - .L_15)
.L_15:
        /*003c*/ 	.word	0x00000000
        /*0040*/ 	.short	0x0000
        /*0042*/ 	.short	0x0000
        /*0044*/ 	.byte	0x00, 0xf5, 0x21, 0x00


	//----- nvinfo : EIATTR_SPARSE_MMA_MASK
	.align		4
.L_16:
        /*0048*/ 	.byte	0x03, 0x50
        /*004a*/ 	.short	0x0000


	//----- nvinfo : EIATTR_MAXREG_COUNT
	.align		4
        /*004c*/ 	.byte	0x03, 0x1b
        /*004e*/ 	.short	0x00ff


	//----- nvinfo : EIATTR_EXTERNS
	.align		4
        /*0050*/ 	.byte	0x04, 0x0f
        /*0052*/ 	.short	(.L_18 - .L_17)


	//   ....[0]....
	.align		4
.L_17:
        /*0054*/ 	.word	index@(vprintf)


	//----- nvinfo : EIATTR_MERCURY_ISA_VERSION
	.align		4
.L_18:
        /*0058*/ 	.byte	0x03, 0x5f
        /*005a*/ 	.short	0x0101


	//----- nvinfo : EIATTR_VRC_CTA_INIT_COUNT
	.align		4
        /*005c*/ 	.byte	0x02, 0x4a
	.zero		1
	.zero		1


	//----- nvinfo : EIATTR_SYSCALL_OFFSETS
	.align		4
        /*0060*/ 	.byte	0x04, 0x46
        /*0062*/ 	.short	(.L_20 - .L_19)


	//   ....[0]....
.L_19:
        /*0064*/ 	.word	0x00000260


	//----- nvinfo : EIATTR_EXIT_INSTR_OFFSETS
	.align		4
.L_20:
        /*0068*/ 	.byte	0x04, 0x1c
        /*006a*/ 	.short	(.L_22 - .L_21)


	//   ....[0]....
.L_21:
        /*006c*/ 	.word	0x00000270


	//----- nvinfo : EIATTR_CBANK_PARAM_SIZE
	.align		4
.L_22:
        /*0070*/ 	.byte	0x03, 0x19
        /*0072*/ 	.short	0x001c


	//----- nvinfo : EIATTR_PARAM_CBANK
	.align		4
        /*0074*/ 	.byte	0x04, 0x0a
        /*0076*/ 	.short	(.L_24 - .L_23)
	.align		4
.L_23:
        /*0078*/ 	.word	index@(.nv.constant0._Z3sumPfS_S_i)
        /*007c*/ 	.short	0x0380
        /*007e*/ 	.short	0x001c


	//----- nvinfo : EIATTR_SW_WAR
	.align		4
.L_24:
        /*0080*/ 	.byte	0x04, 0x36
        /*0082*/ 	.short	(.L_26 - .L_25)
.L_25:
        /*0084*/ 	.word	0x00000008
.L_26:


//--------------------- .nv.callgraph             --------------------------
	.section	.nv.callgraph,"",@"SHT_CUDA_CALLGRAPH"
	.align	4
	.sectionentsize	8
	.align		4
        /*0000*/ 	.word	0x00000000
	.align		4
        /*0004*/ 	.word	0xffffffff
	.align		4
        /*0008*/ 	.word	index@(_Z3sumPfS_S_i)
	.align		4
        /*000c*/ 	.word	index@(vprintf)
	.align		4
        /*0010*/ 	.word	0x00000000
	.align		4
        /*0014*/ 	.word	0xfffffffe
	.align		4
        /*0018*/ 	.word	0x00000000
	.align		4
        /*001c*/ 	.word	0xfffffffd
	.align		4
        /*0020*/ 	.word	0x00000000
	.align		4
        /*0024*/ 	.word	0xfffffffc


//--------------------- .nv.constant4             --------------------------
	.section	.nv.constant4,"a",@progbits
	.align	8
	.align		8
.nv.constant4:
        /*0000*/ 	.dword	vprintf
	.align		8
        /*0008*/ 	.dword	$str


//--------------------- .text._Z3sumPfS_S_i       --------------------------
	.section	.text._Z3sumPfS_S_i,"ax",@progbits
	.align	128
        .global         _Z3sumPfS_S_i
        .type           _Z3sumPfS_S_i,@function
        .size           _Z3sumPfS_S_i,(.L_x_2 - _Z3sumPfS_S_i)
        .other          _Z3sumPfS_S_i,@"STO_CUDA_ENTRY STV_DEFAULT"
_Z3sumPfS_S_i:
.text._Z3sumPfS_S_i:
[----:B------:R-:W0:Y:S01]  /*0000*/  LDC R1, c[0x0][0x37c] ;  /* 0x0000df00ff017b82 */ /* 0x000e220000000800 */
[----:B------:R-:W1:Y:S01]  /*0010*/  S2R R2, SR_CTAID.X ;  /* 0x0000000000027919 */ /* 0x000e620000002500 */
[----:B------:R-:W2:Y:S06]  /*0020*/  LDCU UR6, c[0x0][0x2fc] ;  /* 0x00005f80ff0677ac */ /* 0x000eac0008000800 */
[----:B------:R-:W3:Y:S01]  /*0030*/  LDC.64 R16, c[0x0][0x390] ;  /* 0x0000e400ff107b82 */ /* 0x000ee20000000a00 */
[----:B0-----:R-:W-:Y:S01]  /*0040*/  IADD3 R1, PT, PT, R1, -0x20, RZ ;  /* 0xffffffe001017810 */ /* 0x001fe20007ffe0ff */
[----:B------:R-:W1:Y:S01]  /*0050*/  S2R R3, SR_TID.X ;  /* 0x0000000000037919 */ /* 0x000e620000002100 */
[----:B------:R-:W1:Y:S01]  /*0060*/  LDCU UR7, c[0x0][0x360] ;  /* 0x00006c00ff0777ac */ /* 0x000e620008000800 */
[----:B------:R-:W0:Y:S04]  /*0070*/  LDCU UR8, c[0x0][0x398] ;  /* 0x00007300ff0877ac */ /* 0x000e280008000800 */
[----:B------:R-:W4:Y:S01]  /*0080*/  LDC.64 R18, c[0x0][0x380] ;  /* 0x0000e000ff127b82 */ /* 0x000f220000000a00 */
[----:B------:R-:W5:Y:S07]  /*0090*/  LDCU.64 UR4, c[0x0][0x358] ;  /* 0x00006b00ff0477ac */ /* 0x000f6e0008000a00 */
[----:B------:R-:W2:Y:S01]  /*00a0*/  LDC.64 R20, c[0x0][0x388] ;  /* 0x0000e200ff147b82 */ /* 0x000ea20000000a00 */
[----:B-1----:R-:W-:-:S04]  /*00b0*/  IMAD R5, R2, UR7, R3 ;  /* 0x0000000702057c24 */ /* 0x002fc8000f8e0203 */
[C---:B---3--:R-:W-:Y:S01]  /*00c0*/  IMAD.WIDE R16, R5.reuse, 0x4, R16 ;  /* 0x0000000405107825 */ /* 0x048fe200078e0210 */
[C---:B0-----:R-:W-:Y:S02]  /*00d0*/  ISETP.GE.AND P0, PT, R5.reuse, UR8, PT ;  /* 0x0000000805007c0c */ /* 0x041fe4000bf06270 */
[----:B------:R-:W-:Y:S01]  /*00e0*/  MOV R10, 0x0 ;  /* 0x00000000000a7802 */ /* 0x000fe20000000f00 */
[C---:B----4-:R-:W-:Y:S01]  /*00f0*/  IMAD.WIDE R18, R5.reuse, 0x4, R18 ;  /* 0x0000000405127825 */ /* 0x050fe200078e0212 */
[----:B------:R0:W-:Y:S01]  /*0100*/  STL.64 [R1], R2 ;  /* 0x0000000201007387 */ /* 0x0001e20000100a00 */
[----:B------:R-:W1:Y:S02]  /*0110*/  LDCU.64 UR8, c[0x4][0x8] ;  /* 0x01000100ff0877ac */ /* 0x000e640008000a00 */
[----:B--2---:R-:W-:-:S06]  /*0120*/  IMAD.WIDE R20, R5, 0x4, R20 ;  /* 0x0000000405147825 */ /* 0x004fcc00078e0214 */
[----:B-----5:R-:W2:Y:S04]  /*0130*/  @P0 LDG.E R0, desc[UR4][R16.64] ;  /* 0x0000000410000981 */ /* 0x020ea8000c1e1900 */
[----:B------:R-:W3:Y:S04]  /*0140*/  @!P0 LDG.E R4, desc[UR4][R18.64] ;  /* 0x0000000412048981 */ /* 0x000ee8000c1e1900 */
[----:B------:R-:W3:Y:S02]  /*0150*/  @!P0 LDG.E R5, desc[UR4][R20.64] ;  /* 0x0000000414058981 */ /* 0x000ee4000c1e1900 */
[----:B---3--:R-:W-:-:S05]  /*0160*/  @!P0 FADD R0, R4, R5 ;  /* 0x0000000504008221 */ /* 0x008fca0000000000 */
[----:B------:R0:W-:Y:S04]  /*0170*/  @!P0 STG.E desc[UR4][R16.64], R0 ;  /* 0x0000000010008986 */ /* 0x0001e8000c101904 */
[----:B------:R-:W3:Y:S04]  /*0180*/  LDG.E R5, desc[UR4][R18.64] ;  /* 0x0000000412057981 */ /* 0x000ee8000c1e1900 */
[----:B------:R-:W4:Y:S01]  /*0190*/  LDG.E R7, desc[UR4][R20.64] ;  /* 0x0000000414077981 */ /* 0x000f22000c1e1900 */
[----:B--2---:R-:W-:Y:S01]  /*01a0*/  F2F.F64.F32 R14, R0 ;  /* 0x00000000000e7310 */ /* 0x004fe20000201800 */
[----:B------:R-:W2:Y:S01]  /*01b0*/  LDCU UR4, c[0x0][0x2f8] ;  /* 0x00005f00ff0477ac */ /* 0x000ea20008000800 */
[----:B------:R-:W0:Y:S01]  /*01c0*/  LDC.64 R10, c[0x4][R10] ;  /* 0x010000000a0a7b82 */ /* 0x000e220000000a00 */
[----:B-1----:R-:W-:-:S02]  /*01d0*/  MOV R4, UR8 ;  /* 0x0000000800047c02 */ /* 0x002fc40008000f00 */
[----:B--2---:R-:W-:-:S03]  /*01e0*/  IADD3 R6, P0, PT, R1, UR4, RZ ;  /* 0x0000000401067c10 */ /* 0x004fc6000ff1e0ff */
[----:B---3--:R1:W2:Y:S08]  /*01f0*/  F2F.F64.F32 R8, R5 ;  /* 0x0000000500087310 */ /* 0x0082b00000201800 */
[----:B----4-:R3:W4:Y:S01]  /*0200*/  F2F.F64.F32 R12, R7 ;  /* 0x00000007000c7310 */ /* 0x0107220000201800 */
[----:B-1----:R-:W-:Y:S01]  /*0210*/  MOV R5, UR9 ;  /* 0x0000000900057c02 */ /* 0x002fe20008000f00 */
[----:B--2---:R1:W-:Y:S01]  /*0220*/  STL.64 [R1+0x8], R8 ;  /* 0x0000080801007387 */ /* 0x0043e20000100a00 */
[----:B---3--:R-:W-:-:S03]  /*0230*/  IADD3.X R7, PT, PT, RZ, UR6, RZ, P0, !PT ;  /* 0x00000006ff077c10 */ /* 0x008fc600087fe4ff */
[----:B0---4-:R1:W-:Y:S04]  /*0240*/  STL.128 [R1+0x10], R12 ;  /* 0x0000100c01007387 */ /* 0x0113e80000100c00 */
[----:B------:R-:W-:-:S07]  /*0250*/  LEPC R20, `(.L_x_0) ;  /* 0x000000001014794e */ /* 0x000fce0000000000 */
[----:B-1----:R-:W-:Y:S05]  /*0260*/  CALL.ABS.NOINC R10 ;  /* 0x000000000a007343 */ /* 0x002fea0003c00000 */
.L_x_0:
[----:B------:R-:W-:Y:S05]  /*0270*/  EXIT ;  /* 0x000000000000794d */ /* 0x000fea0003800000 */
.L_x_1:
[----:B------:R-:W-:-:S00]  /*0280*/  BRA `(.L_x_1) ;  /* 0xfffffffc00fc7947 */ /* 0x000fc0000383ffff */
[----:B------:R-:W-:-:S00]  /*0290*/  NOP ;  /* 0x0000000000007918 */ /* 0x000fc00000000000 */
        /* <DEDUP_REMOVED lines=14> */
.L_x_2:


//--------------------- .nv.global.init           --------------------------
	.section	.nv.global.init,"aw",@progbits
.nv.global.init:
	.type		$str,@object
	.size		$str,(.L_0 - $str)
$str:
        /*0000*/ 	.byte	0x63, 0x61, 0x63, 0x75, 0x6c, 0x61, 0x74, 0x65, 0x20, 0x6f, 0x6e, 0x20, 0x62, 0x6c, 0x6f, 0x63
        /*0010*/ 	.byte	0x6b, 0x20, 0x25, 0x64, 0x2c, 0x20, 0x74, 0x68, 0x72, 0x65, 0x61, 0x64, 0x20, 0x25, 0x64, 0x20
        /*0020*/ 	.byte	0x77, 0x69, 0x74, 0x68, 0x20, 0x25, 0x66, 0x20, 0x2b, 0x20, 0x25, 0x66, 0x20, 0x3d, 0x20, 0x25
        /*0030*/ 	.byte	0x66, 0x0a, 0x00
.L_0:


//--------------------- .nv.shared.reserved.0     --------------------------
	.section	.nv.shared.reserved.0,"aw",@nobits
	.weak		__nv_reservedSMEM_offset_0_alias
	.size		__nv_reservedSMEM_offset_0_alias, 0, 64
	.other		__nv_reservedSMEM_offset_0_alias,@"STO_CUDA_RESERVED_SHARED STV_DEFAULT"
__nv_reservedSMEM_offset_0_alias:
	.zero		0
	.zero		64


//--------------------- .nv.constant0._Z3sumPfS_S_i --------------------------
	.section	.nv.constant0._Z3sumPfS_S_i,"a",@progbits
	.sectionflags	@""
	.align	4
.nv.constant0._Z3sumPfS_S_i:
	.zero		924


//--------------------- SYMBOLS --------------------------

	.type		.nv.reservedSmem.offset0,@object
	.size		.nv.reservedSmem.offset0,0x4
	.type		vprintf,@function
